	.headerflags	@"EF_CUDA_TEXMODE_UNIFIED EF_CUDA_64BIT_ADDRESS EF_CUDA_ACCELERATORS EF_CUDA_SM90 EF_CUDA_VIRTUAL_SM(EF_CUDA_SM90)"
	.elftype	@"ET_EXEC"


//--------------------- .nv.info                  --------------------------
	.section	.nv.info,"",@"SHT_CUDA_INFO"
	.align	4


	//----- nvinfo : EIATTR_REGCOUNT
	.align		4
        /*0000*/ 	.byte	0x04, 0x2f
        /*0002*/ 	.short	(.L_1 - .L_0)
	.align		4
.L_0:
        /*0004*/ 	.word	index@(triton_per_fused_mean_pow_sub_0)
        /*0008*/ 	.word	0x00000011


	//----- nvinfo : EIATTR_MIN_STACK_SIZE
	.align		4
.L_1:
        /*000c*/ 	.byte	0x04, 0x12
        /*000e*/ 	.short	(.L_3 - .L_2)
	.align		4
.L_2:
        /*0010*/ 	.word	index@(triton_per_fused_mean_pow_sub_0)
        /*0014*/ 	.word	0x00000000


	//----- nvinfo : EIATTR_FRAME_SIZE
	.align		4
.L_3:
        /*0018*/ 	.byte	0x04, 0x11
        /*001a*/ 	.short	(.L_5 - .L_4)
	.align		4
.L_4:
        /*001c*/ 	.word	index@(triton_per_fused_mean_pow_sub_0)
        /*0020*/ 	.word	0x00000000


	//----- nvinfo : EIATTR_MIN_STACK_SIZE
	.align		4
.L_5:
        /*0024*/ 	.byte	0x04, 0x12
        /*0026*/ 	.short	(.L_7 - .L_6)
	.align		4
.L_6:
        /*0028*/ 	.word	index@(triton_per_fused_mean_pow_sub_0)
        /*002c*/ 	.word	0x00000000
.L_7:


//--------------------- .nv.info.triton_per_fused_mean_pow_sub_0 --------------------------
	.section	.nv.info.triton_per_fused_mean_pow_sub_0,"",@"SHT_CUDA_INFO"
	.sectionflags	@""
	.align	4


	//----- nvinfo : EIATTR_CUDA_API_VERSION
	.align		4
        /*0000*/ 	.byte	0x04, 0x37
        /*0002*/ 	.short	(.L_9 - .L_8)
.L_8:
        /*0004*/ 	.word	0x0000007c


	//----- nvinfo : EIATTR_KPARAM_INFO
	.align		4
.L_9:
        /*0008*/ 	.byte	0x04, 0x17
        /*000a*/ 	.short	(.L_11 - .L_10)
.L_10:
        /*000c*/ 	.word	0x00000000
        /*0010*/ 	.short	0x0002
        /*0012*/ 	.short	0x0010
        /*0014*/ 	.byte	0x00, 0xf0, 0x11, 0x00


	//----- nvinfo : EIATTR_KPARAM_INFO
	.align		4
.L_11:
        /*0018*/ 	.byte	0x04, 0x17
        /*001a*/ 	.short	(.L_13 - .L_12)
.L_12:
        /*001c*/ 	.word	0x00000000
        /*0020*/ 	.short	0x0001
        /*0022*/ 	.short	0x0008
        /*0024*/ 	.byte	0x00, 0xf4, 0x21, 0x00


	//----- nvinfo : EIATTR_KPARAM_INFO
	.align		4
.L_13:
        /*0028*/ 	.byte	0x04, 0x17
        /*002a*/ 	.short	(.L_15 - .L_14)
.L_14:
        /*002c*/ 	.word	0x00000000
        /*0030*/ 	.short	0x0000
        /*0032*/ 	.short	0x0000
        /*0034*/ 	.byte	0x00, 0xf4, 0x21, 0x00


	//----- nvinfo : EIATTR_SPARSE_MMA_MASK
	.align		4
.L_15:
        /*0038*/ 	.byte	0x03, 0x50
        /*003a*/ 	.short	0x0000


	//----- nvinfo : EIATTR_MAXREG_COUNT
	.align		4
        /*003c*/ 	.byte	0x03, 0x1b
        /*003e*/ 	.short	0x00ff


	//----- nvinfo : EIATTR_COOP_GROUP_MASK_REGIDS
	.align		4
        /*0040*/ 	.byte	0x04, 0x29
        /*0042*/ 	.short	(.L_17 - .L_16)


	//   ....[0]....
.L_16:
        /*0044*/ 	.word	0xffffffff


	//   ....[1]....
        /*0048*/ 	.word	0xffffffff


	//   ....[2]....
        /*004c*/ 	.word	0xffffffff


	//   ....[3]....
        /*0050*/ 	.word	0xffffffff


	//   ....[4]....
        /*0054*/ 	.word	0xffffffff


	//   ....[5]....
        /*0058*/ 	.word	0xffffffff


	//   ....[6]....
        /*005c*/ 	.word	0xffffffff


	//   ....[7]....
        /*0060*/ 	.word	0xffffffff


	//   ....[8]....
        /*0064*/ 	.word	0xffffffff


	//   ....[9]....
        /*0068*/ 	.word	0xffffffff


	//   ....[10]....
        /*006c*/ 	.word	0xffffffff


	//   ....[11]....
        /*0070*/ 	.word	0xffffffff


	//----- nvinfo : EIATTR_COOP_GROUP_INSTR_OFFSETS
	.align		4
.L_17:
        /*0074*/ 	.byte	0x04, 0x28
        /*0076*/ 	.short	(.L_19 - .L_18)


	//   ....[0]....
.L_18:
        /*0078*/ 	.word	0x00000100


	//   ....[1]....
        /*007c*/ 	.word	0x00000130


	//   ....[2]....
        /*0080*/ 	.word	0x00000170


	//   ....[3]....
        /*0084*/ 	.word	0x000001b0


	//   ....[4]....
        /*0088*/ 	.word	0x000001d0


	//   ....[5]....
        /*008c*/ 	.word	0x00000220


	//   ....[6]....
        /*0090*/ 	.word	0x00000300


	//   ....[7]....
        /*0094*/ 	.word	0x00000320


	//   ....[8]....
        /*0098*/ 	.word	0x00000340


	//   ....[9]....
        /*009c*/ 	.word	0x00000370


	//   ....[10]....
        /*00a0*/ 	.word	0x00000390


	//   ....[11]....
        /*00a4*/ 	.word	0x000003e0


	//----- nvinfo : EIATTR_EXIT_INSTR_OFFSETS
	.align		4
.L_19:
        /*00a8*/ 	.byte	0x04, 0x1c
        /*00aa*/ 	.short	(.L_21 - .L_20)


	//   ....[0]....
.L_20:
        /*00ac*/ 	.word	0x00000440


	//   ....[1]....
        /*00b0*/ 	.word	0x00000480


	//----- nvinfo : EIATTR_REQNTID
	.align		4
.L_21:
        /*00b4*/ 	.byte	0x04, 0x10
        /*00b6*/ 	.short	(.L_23 - .L_22)
.L_22:
        /*00b8*/ 	.word	0x00000040
        /*00bc*/ 	.word	0x00000001
        /*00c0*/ 	.word	0x00000001


	//----- nvinfo : EIATTR_CBANK_PARAM_SIZE
	.align		4
.L_23:
        /*00c4*/ 	.byte	0x03, 0x19
        /*00c6*/ 	.short	0x0014


	//----- nvinfo : EIATTR_PARAM_CBANK
	.align		4
        /*00c8*/ 	.byte	0x04, 0x0a
        /*00ca*/ 	.short	(.L_25 - .L_24)
	.align		4
.L_24:
        /*00cc*/ 	.word	index@(.nv.constant0.triton_per_fused_mean_pow_sub_0)
        /*00d0*/ 	.short	0x0210
        /*00d2*/ 	.short	0x0014


	//----- nvinfo : EIATTR_SW_WAR
	.align		4
.L_25:
        /*00d4*/ 	.byte	0x04, 0x36
        /*00d6*/ 	.short	(.L_27 - .L_26)
.L_26:
        /*00d8*/ 	.word	0x00000008
.L_27:


//--------------------- .nv.callgraph             --------------------------
	.section	.nv.callgraph,"",@"SHT_CUDA_CALLGRAPH"
	.align	4
	.sectionentsize	8
	.align		4
        /*0000*/ 	.word	0x00000000
	.align		4
        /*0004*/ 	.word	0xffffffff
	.align		4
        /*0008*/ 	.word	0x00000000
	.align		4
        /*000c*/ 	.word	0xfffffffe
	.align		4
        /*0010*/ 	.word	0x00000000
	.align		4
        /*0014*/ 	.word	0xfffffffd
	.align		4
        /*0018*/ 	.word	0x00000000
	.align		4
        /*001c*/ 	.word	0xfffffffc


//--------------------- .text.triton_per_fused_mean_pow_sub_0 --------------------------
	.section	.text.triton_per_fused_mean_pow_sub_0,"ax",@progbits
	.sectionflags	@"SHF_BARRIERS=1"
	.align	128
        .global         triton_per_fused_mean_pow_sub_0
        .type           triton_per_fused_mean_pow_sub_0,@function
        .size           triton_per_fused_mean_pow_sub_0,(.L_x_1 - triton_per_fused_mean_pow_sub_0)
        .other          triton_per_fused_mean_pow_sub_0,@"STO_CUDA_ENTRY STV_DEFAULT"
triton_per_fused_mean_pow_sub_0:
.text.triton_per_fused_mean_pow_sub_0:
[----:B------:R-:W0:Y:S02]  /*0000*/  LDC R1, c[0x0][0x28] ;  /* 0x00000a00ff017b82 */ /* 0x000e240000000800 */
[----:B------:R-:W1:Y:S01]  /*0010*/  S2R R14, SR_TID.X ;  /* 0x00000000000e7919 */ /* 0x000e620000002100 */
[----:B------:R-:W2:Y:S01]  /*0020*/  LDC.64 R4, c[0x0][0x218] ;  /* 0x00008600ff047b82 */ /* 0x000ea20000000a00 */
[----:B------:R-:W-:Y:S01]  /*0030*/  ULDC.64 UR6, c[0x0][0x208] ;  /* 0x0000820000067ab9 */ /* 0x000fe20000000a00 */
[----:B-1----:R-:W-:-:S04]  /*0040*/  SHF.L.U32 R0, R14, 0x2, RZ ;  /* 0x000000020e007819 */ /* 0x002fc800000006ff */
[----:B------:R-:W-:-:S05]  /*0050*/  LOP3.LUT R7, R0, 0xfc, RZ, 0xc0, !PT ;  /* 0x000000fc00077812 */ /* 0x000fca00078ec0ff */
[----:B--2---:R-:W-:-:S06]  /*0060*/  IMAD.WIDE.U32 R4, R7, 0x4, R4 ;  /* 0x0000000407047825 */ /* 0x004fcc00078e0004 */
[----:B------:R-:W2:Y:S01]  /*0070*/  LDG.E.128 R4, desc[UR6][R4.64] ;  /* 0x0000000604047981 */ /* 0x000ea2000c1e1d00 */
[----:B------:R-:W1:Y:S01]  /*0080*/  S2UR UR5, SR_CgaCtaId ;  /* 0x00000000000579c3 */ /* 0x000e620000008800 */
[C---:B------:R-:W-:Y:S01]  /*0090*/  LOP3.LUT P1, RZ, R14.reuse, 0x1f, RZ, 0xc0, !PT ;  /* 0x0000001f0eff7812 */ /* 0x040fe2000782c0ff */
[----:B------:R-:W-:Y:S01]  /*00a0*/  UMOV UR4, 0x400 ;  /* 0x0000040000047882 */ /* 0x000fe20000000000 */
[----:B------:R-:W-:Y:S01]  /*00b0*/  ISETP.GE.AND P2, PT, R14, 0x2, PT ;  /* 0x000000020e00780c */ /* 0x000fe20003f46270 */
[----:B-1----:R-:W-:Y:S01]  /*00c0*/  UPRMT UR4, UR5, 0x654, UR4 ;  /* 0x0000065405047896 */ /* 0x002fe20008000004 */
[----:B--2---:R-:W-:-:S04]  /*00d0*/  FADD R9, R4, R5 ;  /* 0x0000000504097221 */ /* 0x004fc80000000000 */
[----:B------:R-:W-:-:S04]  /*00e0*/  FADD R8, R6, R9 ;  /* 0x0000000906087221 */ /* 0x000fc80000000000 */
[----:B------:R-:W-:-:S05]  /*00f0*/  FADD R8, R7, R8 ;  /* 0x0000000807087221 */ /* 0x000fca0000000000 */
[----:B------:R-:W1:Y:S02]  /*0100*/  SHFL.BFLY PT, R9, R8, 0x10, 0x1f ;  /* 0x0e001f0008097f89 */ /* 0x000e6400000e0000 */
[----:B-1----:R-:W-:Y:S01]  /*0110*/  FADD R9, R8, R9 ;  /* 0x0000000908097221 */ /* 0x002fe20000000000 */
[----:B------:R-:W-:-:S04]  /*0120*/  SHF.R.U32.HI R8, RZ, 0x3, R14 ;  /* 0x00000003ff087819 */ /* 0x000fc8000001160e */
[----:B------:R-:W1:Y:S01]  /*0130*/  SHFL.BFLY PT, R10, R9, 0x8, 0x1f ;  /* 0x0d001f00090a7f89 */ /* 0x000e6200000e0000 */
[----:B------:R-:W-:Y:S01]  /*0140*/  LOP3.LUT R8, R8, 0x4, RZ, 0xc0, !PT ;  /* 0x0000000408087812 */ /* 0x000fe200078ec0ff */
[----:B-1----:R-:W-:Y:S01]  /*0150*/  FADD R10, R9, R10 ;  /* 0x0000000a090a7221 */ /* 0x002fe20000000000 */
[----:B------:R-:W-:-:S04]  /*0160*/  LOP3.LUT R9, R14, 0x1, RZ, 0xc0, !PT ;  /* 0x000000010e097812 */ /* 0x000fc800078ec0ff */
[----:B------:R-:W1:Y:S01]  /*0170*/  SHFL.BFLY PT, R11, R10, 0x4, 0x1f ;  /* 0x0c801f000a0b7f89 */ /* 0x000e6200000e0000 */
[----:B------:R-:W-:-:S04]  /*0180*/  ISETP.NE.U32.AND P0, PT, R9, 0x1, PT ;  /* 0x000000010900780c */ /* 0x000fc80003f05070 */
[----:B------:R-:W-:Y:S01]  /*0190*/  ISETP.LT.AND P0, PT, R14, 0x2, P0 ;  /* 0x000000020e00780c */ /* 0x000fe20000701270 */
[----:B-1----:R-:W-:-:S05]  /*01a0*/  FADD R11, R10, R11 ;  /* 0x0000000b0a0b7221 */ /* 0x002fca0000000000 */
[----:B------:R-:W1:Y:S02]  /*01b0*/  SHFL.BFLY PT, R12, R11, 0x2, 0x1f ;  /* 0x0c401f000b0c7f89 */ /* 0x000e6400000e0000 */
[----:B-1----:R-:W-:-:S05]  /*01c0*/  FADD R12, R11, R12 ;  /* 0x0000000c0b0c7221 */ /* 0x002fca0000000000 */
[----:B------:R-:W1:Y:S02]  /*01d0*/  SHFL.BFLY PT, R13, R12, 0x1, 0x1f ;  /* 0x0c201f000c0d7f89 */ /* 0x000e6400000e0000 */
[----:B-1----:R-:W-:-:S05]  /*01e0*/  FADD R13, R12, R13 ;  /* 0x0000000d0c0d7221 */ /* 0x002fca0000000000 */
[----:B------:R-:W-:Y:S01]  /*01f0*/  @!P1 STS [R8+UR4], R13 ;  /* 0x0000000d08009988 */ /* 0x000fe20008000804 */
[----:B------:R-:W-:Y:S06]  /*0200*/  BAR.SYNC.DEFER_BLOCKING 0x0 ;  /* 0x0000000000007b1d */ /* 0x000fec0000010000 */
[----:B------:R-:W1:Y:S04]  /*0210*/  @!P2 LDS R3, [R0+UR4] ;  /* 0x000000040003a984 */ /* 0x000e680008000800 */
[----:B-1----:R-:W1:Y:S02]  /*0220*/  SHFL.BFLY PT, R10, R3, 0x1, 0x1f ;  /* 0x0c201f00030a7f89 */ /* 0x002e6400000e0000 */
[----:B-1----:R-:W-:-:S05]  /*0230*/  FADD R9, R3, R10 ;  /* 0x0000000a03097221 */ /* 0x002fca0000000000 */
[----:B------:R-:W-:Y:S01]  /*0240*/  @P0 STS [R0+UR4], R9 ;  /* 0x0000000900000988 */ /* 0x000fe20008000804 */
[----:B------:R-:W-:Y:S06]  /*0250*/  BAR.SYNC.DEFER_BLOCKING 0x0 ;  /* 0x0000000000007b1d */ /* 0x000fec0000010000 */
[----:B------:R-:W1:Y:S02]  /*0260*/  LDS R10, [UR4] ;  /* 0x00000004ff0a7984 */ /* 0x000e640008000800 */
[----:B-1----:R-:W-:-:S04]  /*0270*/  FADD R10, RZ, R10 ;  /* 0x0000000aff0a7221 */ /* 0x002fc80000000000 */
[C---:B------:R-:W-:Y:S01]  /*0280*/  FFMA R5, R10.reuse, -0.00390625, R5 ;  /* 0xbb8000000a057823 */ /* 0x040fe20000000005 */
[C---:B------:R-:W-:Y:S01]  /*0290*/  FFMA R4, R10.reuse, -0.00390625, R4 ;  /* 0xbb8000000a047823 */ /* 0x040fe20000000004 */
[C---:B------:R-:W-:Y:S01]  /*02a0*/  FFMA R6, R10.reuse, -0.00390625, R6 ;  /* 0xbb8000000a067823 */ /* 0x040fe20000000006 */
[----:B------:R-:W-:Y:S01]  /*02b0*/  FFMA R7, R10, -0.00390625, R7 ;  /* 0xbb8000000a077823 */ /* 0x000fe20000000007 */
[----:B------:R-:W-:-:S04]  /*02c0*/  FMUL R5, R5, R5 ;  /* 0x0000000505057220 */ /* 0x000fc80000400000 */
[----:B------:R-:W-:-:S04]  /*02d0*/  FFMA R5, R4, R4, R5 ;  /* 0x0000000404057223 */ /* 0x000fc80000000005 */
[----:B------:R-:W-:-:S04]  /*02e0*/  FFMA R6, R6, R6, R5 ;  /* 0x0000000606067223 */ /* 0x000fc80000000005 */
[----:B------:R-:W-:-:S05]  /*02f0*/  FFMA R6, R7, R7, R6 ;  /* 0x0000000707067223 */ /* 0x000fca0000000006 */
[----:B------:R-:W1:Y:S02]  /*0300*/  SHFL.BFLY PT, R3, R6, 0x10, 0x1f ;  /* 0x0e001f0006037f89 */ /* 0x000e6400000e0000 */
[----:B-1----:R-:W-:-:S05]  /*0310*/  FADD R3, R6, R3 ;  /* 0x0000000306037221 */ /* 0x002fca0000000000 */
[----:B------:R-:W1:Y:S02]  /*0320*/  SHFL.BFLY PT, R4, R3, 0x8, 0x1f ;  /* 0x0d001f0003047f89 */ /* 0x000e6400000e0000 */
[----:B-1----:R-:W-:-:S05]  /*0330*/  FADD R4, R3, R4 ;  /* 0x0000000403047221 */ /* 0x002fca0000000000 */
[----:B------:R-:W1:Y:S02]  /*0340*/  SHFL.BFLY PT, R5, R4, 0x4, 0x1f ;  /* 0x0c801f0004057f89 */ /* 0x000e6400000e0000 */
[----:B-1----:R-:W-:Y:S01]  /*0350*/  FADD R5, R4, R5 ;  /* 0x0000000504057221 */ /* 0x002fe20000000000 */
[----:B------:R-:W-:Y:S06]  /*0360*/  BAR.SYNC.DEFER_BLOCKING 0x0 ;  /* 0x0000000000007b1d */ /* 0x000fec0000010000 */
        /* <DEDUP_REMOVED lines=9> */
[----:B------:R1:W-:Y:S01]  /*0400*/  @P0 STS [R0+UR4], R3 ;  /* 0x0000000300000988 */ /* 0x0003e20008000804 */
[----:B------:R-:W-:Y:S01]  /*0410*/  BAR.SYNC.DEFER_BLOCKING 0x0 ;  /* 0x0000000000007b1d */ /* 0x000fe20000010000 */
[----:B------:R-:W-:-:S05]  /*0420*/  LOP3.LUT P0, RZ, R14, 0x3f, RZ, 0xc0, !PT ;  /* 0x0000003f0eff7812 */ /* 0x000fca000780c0ff */
[----:B------:R-:W2:Y:S08]  /*0430*/  LDS R4, [UR4] ;  /* 0x00000004ff047984 */ /* 0x000eb00008000800 */
[----:B-1----:R-:W-:Y:S05]  /*0440*/  @P0 EXIT ;  /* 0x000000000000094d */ /* 0x002fea0003800000 */
[----:B------:R-:W0:Y:S01]  /*0450*/  LDC.64 R2, c[0x0][0x210] ;  /* 0x00008400ff027b82 */ /* 0x000e220000000a00 */
[----:B--2---:R-:W-:-:S05]  /*0460*/  FADD R5, RZ, R4 ;  /* 0x00000004ff057221 */ /* 0x004fca0000000000 */
[----:B0-----:R-:W-:Y:S01]  /*0470*/  STG.E desc[UR6][R2.64], R5 ;  /* 0x0000000502007986 */ /* 0x001fe2000c101906 */
[----:B------:R-:W-:Y:S05]  /*0480*/  EXIT ;  /* 0x000000000000794d */ /* 0x000fea0003800000 */
.L_x_0:
[----:B------:R-:W-:-:S00]  /*0490*/  BRA `(.L_x_0) ;  /* 0xfffffffc00fc7947 */ /* 0x000fc0000383ffff */
[----:B------:R-:W-:-:S00]  /*04a0*/  NOP ;  /* 0x0000000000007918 */ /* 0x000fc00000000000 */
        /* <DEDUP_REMOVED lines=13> */
.L_x_1:


//--------------------- .nv.shared.triton_per_fused_mean_pow_sub_0 --------------------------
	.section	.nv.shared.triton_per_fused_mean_pow_sub_0,"aw",@nobits
	.sectionflags	@""
	.align	16
	.zero		1024


//--------------------- .nv.constant0.triton_per_fused_mean_pow_sub_0 --------------------------
	.section	.nv.constant0.triton_per_fused_mean_pow_sub_0,"a",@progbits
	.sectionflags	@""
	.align	4
.nv.constant0.triton_per_fused_mean_pow_sub_0:
	.zero		548
